//
// Generated by NVIDIA NVVM Compiler
//
// Compiler Build ID: CL-36424714
// Cuda compilation tools, release 13.0, V13.0.88
// Based on NVVM 20.0.0
//

.version 9.0
.target sm_100
.address_size 64

	// .globl	_Z9vecAddOnePiS_i

.visible .entry _Z9vecAddOnePiS_i(
	.param .u64 .ptr .align 1 _Z9vecAddOnePiS_i_param_0,
	.param .u64 .ptr .align 1 _Z9vecAddOnePiS_i_param_1,
	.param .u32 _Z9vecAddOnePiS_i_param_2
)
{
	.reg .pred 	%p<2>;
	.reg .b32 	%r<8>;
	.reg .b64 	%rd<8>;

	ld.param.u64 	%rd1, [_Z9vecAddOnePiS_i_param_0];
	ld.param.u64 	%rd2, [_Z9vecAddOnePiS_i_param_1];
	ld.param.u32 	%r2, [_Z9vecAddOnePiS_i_param_2];
	mov.u32 	%r3, %ctaid.x;
	mov.u32 	%r4, %ntid.x;
	mov.u32 	%r5, %tid.x;
	mad.lo.s32 	%r1, %r3, %r4, %r5;
	setp.ge.s32 	%p1, %r1, %r2;
	@%p1 bra 	$L__BB0_2;
	cvta.to.global.u64 	%rd3, %rd1;
	cvta.to.global.u64 	%rd4, %rd2;
	mul.wide.s32 	%rd5, %r1, 4;
	add.s64 	%rd6, %rd3, %rd5;
	ld.global.u32 	%r6, [%rd6];
	add.s32 	%r7, %r6, 1;
	add.s64 	%rd7, %rd4, %rd5;
	st.global.u32 	[%rd7], %r7;
$L__BB0_2:
	ret;

}


// ===== COMPILED SASS (sm_100) =====

	.target	sm_100

	.elftype	@"ET_EXEC"


//--------------------- .note.nv.tkinfo           --------------------------
	.section	.note.nv.tkinfo,"",@"SHT_NOTE"
	.sectionflags	@"SHF_NOTE_NV_TKINFO"
	.tkinfo
        /*0018*/ 	.word	0x00000002
        /*0030*/ 	.string	""
        /*0030*/ 	.string	"ptxas"
        /*0030*/ 	.string	"Cuda compilation tools, release 13.0, V13.0.88"
        /*0030*/ 	.string	"Build cuda_13.0.r13.0/compiler.36424714_0"
        /*0030*/ 	.string	"-arch sm_100 -m 64 "



//--------------------- .note.nv.cuinfo           --------------------------
	.section	.note.nv.cuinfo,"",@"SHT_NOTE"
	.sectionflags	@"SHF_NOTE_NV_CUINFO"
        /*0018*/ 	.short	0x0002
        /*001a*/ 	.short	0x0064
        /*001c*/ 	.short	0x0082
	.zero		2


//--------------------- .nv.info                  --------------------------
	.section	.nv.info,"",@"SHT_CUDA_INFO"
	.align	4


	//----- nvinfo : EIATTR_REGCOUNT
	.align		4
        /*0000*/ 	.byte	0x04, 0x2f
        /*0002*/ 	.short	(.L_1 - .L_0)
	.align		4
.L_0:
        /*0004*/ 	.word	index@(_Z9vecAddOnePiS_i)
        /*0008*/ 	.word	0x0000000a


	//----- nvinfo : EIATTR_FRAME_SIZE
	.align		4
.L_1:
        /*000c*/ 	.byte	0x04, 0x11
        /*000e*/ 	.short	(.L_3 - .L_2)
	.align		4
.L_2:
        /*0010*/ 	.word	index@(_Z9vecAddOnePiS_i)
        /*0014*/ 	.word	0x00000000


	//----- nvinfo : EIATTR_MIN_STACK_SIZE
	.align		4
.L_3:
        /*0018*/ 	.byte	0x04, 0x12
        /*001a*/ 	.short	(.L_5 - .L_4)
	.align		4
.L_4:
        /*001c*/ 	.word	index@(_Z9vecAddOnePiS_i)
        /*0020*/ 	.word	0x00000000
.L_5:


//--------------------- .nv.compat                --------------------------
	.section	.nv.compat,"",@"SHT_CUDA_COMPAT_INFO"
	.align	4
        /*0000*/ 	.byte	0x02, 0x09, 0x00, 0x00, 0x02, 0x02, 0x01, 0x00, 0x02, 0x05, 0x05, 0x00, 0x03, 0x07, 0x01, 0x01
        /*0010*/ 	.byte	0x02, 0x03, 0x00, 0x00, 0x02, 0x06, 0x01, 0x00, 0x04, 0x0b, 0x08, 0x00, 0x09, 0x00, 0x00, 0x00
        /*0020*/ 	.byte	0x00, 0x00, 0x00, 0x00


//--------------------- .nv.info._Z9vecAddOnePiS_i --------------------------
	.section	.nv.info._Z9vecAddOnePiS_i,"",@"SHT_CUDA_INFO"
	.sectionflags	@""
	.align	4


	//----- nvinfo : EIATTR_CUDA_API_VERSION
	.align		4
        /*0000*/ 	.byte	0x04, 0x37
        /*0002*/ 	.short	(.L_7 - .L_6)
.L_6:
        /*0004*/ 	.word	0x00000082


	//----- nvinfo : EIATTR_KPARAM_INFO
	.align		4
.L_7:
        /*0008*/ 	.byte	0x04, 0x17
        /*000a*/ 	.short	(.L_9 - .L_8)
.L_8:
        /*000c*/ 	.word	0x00000000
        /*0010*/ 	.short	0x0002
        /*0012*/ 	.short	0x0010
        /*0014*/ 	.byte	0x00, 0xf0, 0x11, 0x00


	//----- nvinfo : EIATTR_KPARAM_INFO
	.align		4
.L_9:
        /*0018*/ 	.byte	0x04, 0x17
        /*001a*/ 	.short	(.L_11 - .L_10)
.L_10:
        /*001c*/ 	.word	0x00000000
        /*0020*/ 	.short	0x0001
        /*0022*/ 	.short	0x0008
        /*0024*/ 	.byte	0x00, 0xf5, 0x21, 0x00


	//----- nvinfo : EIATTR_KPARAM_INFO
	.align		4
.L_11:
        /*0028*/ 	.byte	0x04, 0x17
        /*002a*/ 	.short	(.L_13 - .L_12)
.L_12:
        /*002c*/ 	.word	0x00000000
        /*0030*/ 	.short	0x0000
        /*0032*/ 	.short	0x0000
        /*0034*/ 	.byte	0x00, 0xf5, 0x21, 0x00


	//----- nvinfo : EIATTR_SPARSE_MMA_MASK
	.align		4
.L_13:
        /*0038*/ 	.byte	0x03, 0x50
        /*003a*/ 	.short	0x0000


	//----- nvinfo : EIATTR_MAXREG_COUNT
	.align		4
        /*003c*/ 	.byte	0x03, 0x1b
        /*003e*/ 	.short	0x00ff


	//----- nvinfo : EIATTR_MERCURY_ISA_VERSION
	.align		4
        /*0040*/ 	.byte	0x03, 0x5f
        /*0042*/ 	.short	0x0101


	//----- nvinfo : EIATTR_VRC_CTA_INIT_COUNT
	.align		4
        /*0044*/ 	.byte	0x02, 0x4a
	.zero		1
	.zero		1


	//----- nvinfo : EIATTR_EXIT_INSTR_OFFSETS
	.align		4
        /*0048*/ 	.byte	0x04, 0x1c
        /*004a*/ 	.short	(.L_15 - .L_14)


	//   ....[0]....
.L_14:
        /*004c*/ 	.word	0x00000070


	//   ....[1]....
        /*0050*/ 	.word	0x00000100


	//----- nvinfo : EIATTR_CBANK_PARAM_SIZE
	.align		4
.L_15:
        /*0054*/ 	.byte	0x03, 0x19
        /*0056*/ 	.short	0x0014


	//----- nvinfo : EIATTR_PARAM_CBANK
	.align		4
        /*0058*/ 	.byte	0x04, 0x0a
        /*005a*/ 	.short	(.L_17 - .L_16)
	.align		4
.L_16:
        /*005c*/ 	.word	index@(.nv.constant0._Z9vecAddOnePiS_i)
        /*0060*/ 	.short	0x0380
        /*0062*/ 	.short	0x0014


	//----- nvinfo : EIATTR_SW_WAR
	.align		4
.L_17:
        /*0064*/ 	.byte	0x04, 0x36
        /*0066*/ 	.short	(.L_19 - .L_18)
.L_18:
        /*0068*/ 	.word	0x00000008
.L_19:


//--------------------- .nv.callgraph             --------------------------
	.section	.nv.callgraph,"",@"SHT_CUDA_CALLGRAPH"
	.align	4
	.sectionentsize	8
	.align		4
        /*0000*/ 	.word	0x00000000
	.align		4
        /*0004*/ 	.word	0xffffffff
	.align		4
        /*0008*/ 	.word	0x00000000
	.align		4
        /*000c*/ 	.word	0xfffffffe
	.align		4
        /*0010*/ 	.word	0x00000000
	.align		4
        /*0014*/ 	.word	0xfffffffd
	.align		4
        /*0018*/ 	.word	0x00000000
	.align		4
        /*001c*/ 	.word	0xfffffffc


//--------------------- .text._Z9vecAddOnePiS_i   --------------------------
	.section	.text._Z9vecAddOnePiS_i,"ax",@progbits
	.align	128
        .global         _Z9vecAddOnePiS_i
        .type           _Z9vecAddOnePiS_i,@function
        .size           _Z9vecAddOnePiS_i,(.L_x_1 - _Z9vecAddOnePiS_i)
        .other          _Z9vecAddOnePiS_i,@"STO_CUDA_ENTRY STV_DEFAULT"
_Z9vecAddOnePiS_i:
.text._Z9vecAddOnePiS_i:
[----:B------:R-:W-:Y:S01]  /*0000*/  LDC R1, c[0x0][0x37c] ;  /* 0x0000df00ff017b82 */ /* 0x000fe20000000800 */
[----:B------:R-:W0:Y:S07]  /*0010*/  S2R R0, SR_TID.X ;  /* 0x0000000000007919 */ /* 0x000e2e0000002100 */
[----:B------:R-:W0:Y:S01]  /*0020*/  S2UR UR4, SR_CTAID.X ;  /* 0x00000000000479c3 */ /* 0x000e220000002500 */
[----:B------:R-:W1:Y:S07]  /*0030*/  LDCU UR5, c[0x0][0x390] ;  /* 0x00007200ff0577ac */ /* 0x000e6e0008000800 */
[----:B------:R-:W0:Y:S02]  /*0040*/  LDC R7, c[0x0][0x360] ;  /* 0x0000d800ff077b82 */ /* 0x000e240000000800 */
[----:B0-----:R-:W-:-:S05]  /*0050*/  IMAD R7, R7, UR4, R0 ;  /* 0x0000000407077c24 */ /* 0x001fca000f8e0200 */
[----:B-1----:R-:W-:-:S13]  /*0060*/  ISETP.GE.AND P0, PT, R7, UR5, PT ;  /* 0x0000000507007c0c */ /* 0x002fda000bf06270 */
[----:B------:R-:W-:Y:S05]  /*0070*/  @P0 EXIT ;  /* 0x000000000000094d */ /* 0x000fea0003800000 */
[----:B------:R-:W0:Y:S01]  /*0080*/  LDC.64 R2, c[0x0][0x380] ;  /* 0x0000e000ff027b82 */ /* 0x000e220000000a00 */
[----:B------:R-:W1:Y:S07]  /*0090*/  LDCU.64 UR4, c[0x0][0x358] ;  /* 0x00006b00ff0477ac */ /* 0x000e6e0008000a00 */
[----:B------:R-:W2:Y:S01]  /*00a0*/  LDC.64 R4, c[0x0][0x388] ;  /* 0x0000e200ff047b82 */ /* 0x000ea20000000a00 */
[----:B0-----:R-:W-:-:S06]  /*00b0*/  IMAD.WIDE R2, R7, 0x4, R2 ;  /* 0x0000000407027825 */ /* 0x001fcc00078e0202 */
[----:B-1----:R-:W3:Y:S01]  /*00c0*/  LDG.E R2, desc[UR4][R2.64] ;  /* 0x0000000402027981 */ /* 0x002ee2000c1e1900 */
[----:B--2---:R-:W-:Y:S01]  /*00d0*/  IMAD.WIDE R4, R7, 0x4, R4 ;  /* 0x0000000407047825 */ /* 0x004fe200078e0204 */
[----:B---3--:R-:W-:-:S05]  /*00e0*/  IADD3 R7, PT, PT, R2, 0x1, RZ ;  /* 0x0000000102077810 */ /* 0x008fca0007ffe0ff */
[----:B------:R-:W-:Y:S01]  /*00f0*/  STG.E desc[UR4][R4.64], R7 ;  /* 0x0000000704007986 */ /* 0x000fe2000c101904 */
[----:B------:R-:W-:Y:S05]  /*0100*/  EXIT ;  /* 0x000000000000794d */ /* 0x000fea0003800000 */
.L_x_0:
[----:B------:R-:W-:-:S00]  /*0110*/  BRA `(.L_x_0) ;  /* 0xfffffffc00fc7947 */ /* 0x000fc0000383ffff */
[----:B------:R-:W-:-:S00]  /*0120*/  NOP ;  /* 0x0000000000007918 */ /* 0x000fc00000000000 */
        /* <DEDUP_REMOVED lines=13> */
.L_x_1:


//--------------------- .nv.shared.reserved.0     --------------------------
	.section	.nv.shared.reserved.0,"aw",@nobits
	.weak		__nv_reservedSMEM_offset_0_alias
	.size		__nv_reservedSMEM_offset_0_alias, 0, 64
	.other		__nv_reservedSMEM_offset_0_alias,@"STO_CUDA_RESERVED_SHARED STV_DEFAULT"
__nv_reservedSMEM_offset_0_alias:
	.zero		0
	.zero		64


//--------------------- .nv.constant0._Z9vecAddOnePiS_i --------------------------
	.section	.nv.constant0._Z9vecAddOnePiS_i,"a",@progbits
	.sectionflags	@""
	.align	4
.nv.constant0._Z9vecAddOnePiS_i:
	.zero		916


//--------------------- SYMBOLS --------------------------

	.type		.nv.reservedSmem.offset0,@object
	.size		.nv.reservedSmem.offset0,0x4
